	.headerflags	@"EF_CUDA_TEXMODE_UNIFIED EF_CUDA_64BIT_ADDRESS EF_CUDA_ACCELERATORS EF_CUDA_SM90 EF_CUDA_VIRTUAL_SM(EF_CUDA_SM90)"
	.elftype	@"ET_EXEC"


//--------------------- .nv.info                  --------------------------
	.section	.nv.info,"",@"SHT_CUDA_INFO"
	.align	4


	//----- nvinfo : EIATTR_REGCOUNT
	.align		4
        /*0000*/ 	.byte	0x04, 0x2f
        /*0002*/ 	.short	(.L_3 - .L_2)
	.align		4
.L_2:
        /*0004*/ 	.word	index@(triton_poi_fused__native_batch_norm_legit_no_training_16)
        /*0008*/ 	.word	0x00000012


	//----- nvinfo : EIATTR_MIN_STACK_SIZE
	.align		4
.L_3:
        /*000c*/ 	.byte	0x04, 0x12
        /*000e*/ 	.short	(.L_5 - .L_4)
	.align		4
.L_4:
        /*0010*/ 	.word	index@(triton_poi_fused__native_batch_norm_legit_no_training_16)
        /*0014*/ 	.word	0x00000000


	//----- nvinfo : EIATTR_FRAME_SIZE
	.align		4
.L_5:
        /*0018*/ 	.byte	0x04, 0x11
        /*001a*/ 	.short	(.L_7 - .L_6)
	.align		4
.L_6:
        /*001c*/ 	.word	index@(triton_poi_fused__native_batch_norm_legit_no_training_16)
        /*0020*/ 	.word	0x00000000


	//----- nvinfo : EIATTR_MIN_STACK_SIZE
	.align		4
.L_7:
        /*0024*/ 	.byte	0x04, 0x12
        /*0026*/ 	.short	(.L_9 - .L_8)
	.align		4
.L_8:
        /*0028*/ 	.word	index@(triton_poi_fused__native_batch_norm_legit_no_training_16)
        /*002c*/ 	.word	0x00000000
.L_9:


//--------------------- .nv.info.triton_poi_fused__native_batch_norm_legit_no_training_16 --------------------------
	.section	.nv.info.triton_poi_fused__native_batch_norm_legit_no_training_16,"",@"SHT_CUDA_INFO"
	.sectionflags	@""
	.align	4


	//----- nvinfo : EIATTR_CUDA_API_VERSION
	.align		4
        /*0000*/ 	.byte	0x04, 0x37
        /*0002*/ 	.short	(.L_11 - .L_10)
.L_10:
        /*0004*/ 	.word	0x0000007c


	//----- nvinfo : EIATTR_KPARAM_INFO
	.align		4
.L_11:
        /*0008*/ 	.byte	0x04, 0x17
        /*000a*/ 	.short	(.L_13 - .L_12)
.L_12:
        /*000c*/ 	.word	0x00000000
        /*0010*/ 	.short	0x0006
        /*0012*/ 	.short	0x0030
        /*0014*/ 	.byte	0x00, 0xf0, 0x11, 0x00


	//----- nvinfo : EIATTR_KPARAM_INFO
	.align		4
.L_13:
        /*0018*/ 	.byte	0x04, 0x17
        /*001a*/ 	.short	(.L_15 - .L_14)
.L_14:
        /*001c*/ 	.word	0x00000000
        /*0020*/ 	.short	0x0005
        /*0022*/ 	.short	0x0028
        /*0024*/ 	.byte	0x00, 0xf4, 0x21, 0x00


	//----- nvinfo : EIATTR_KPARAM_INFO
	.align		4
.L_15:
        /*0028*/ 	.byte	0x04, 0x17
        /*002a*/ 	.short	(.L_17 - .L_16)
.L_16:
        /*002c*/ 	.word	0x00000000
        /*0030*/ 	.short	0x0004
        /*0032*/ 	.short	0x0020
        /*0034*/ 	.byte	0x00, 0xf4, 0x21, 0x00


	//----- nvinfo : EIATTR_KPARAM_INFO
	.align		4
.L_17:
        /*0038*/ 	.byte	0x04, 0x17
        /*003a*/ 	.short	(.L_19 - .L_18)
.L_18:
        /*003c*/ 	.word	0x00000000
        /*0040*/ 	.short	0x0003
        /*0042*/ 	.short	0x0018
        /*0044*/ 	.byte	0x00, 0xf4, 0x21, 0x00


	//----- nvinfo : EIATTR_KPARAM_INFO
	.align		4
.L_19:
        /*0048*/ 	.byte	0x04, 0x17
        /*004a*/ 	.short	(.L_21 - .L_20)
.L_20:
        /*004c*/ 	.word	0x00000000
        /*0050*/ 	.short	0x0002
        /*0052*/ 	.short	0x0010
        /*0054*/ 	.byte	0x00, 0xf4, 0x21, 0x00


	//----- nvinfo : EIATTR_KPARAM_INFO
	.align		4
.L_21:
        /*0058*/ 	.byte	0x04, 0x17
        /*005a*/ 	.short	(.L_23 - .L_22)
.L_22:
        /*005c*/ 	.word	0x00000000
        /*0060*/ 	.short	0x0001
        /*0062*/ 	.short	0x0008
        /*0064*/ 	.byte	0x00, 0xf4, 0x21, 0x00


	//----- nvinfo : EIATTR_KPARAM_INFO
	.align		4
.L_23:
        /*0068*/ 	.byte	0x04, 0x17
        /*006a*/ 	.short	(.L_25 - .L_24)
.L_24:
        /*006c*/ 	.word	0x00000000
        /*0070*/ 	.short	0x0000
        /*0072*/ 	.short	0x0000
        /*0074*/ 	.byte	0x00, 0xf4, 0x21, 0x00


	//----- nvinfo : EIATTR_SPARSE_MMA_MASK
	.align		4
.L_25:
        /*0078*/ 	.byte	0x03, 0x50
        /*007a*/ 	.short	0x0000


	//----- nvinfo : EIATTR_MAXREG_COUNT
	.align		4
        /*007c*/ 	.byte	0x03, 0x1b
        /*007e*/ 	.short	0x00ff


	//----- nvinfo : EIATTR_EXIT_INSTR_OFFSETS
	.align		4
        /*0080*/ 	.byte	0x04, 0x1c
        /*0082*/ 	.short	(.L_27 - .L_26)


	//   ....[0]....
.L_26:
        /*0084*/ 	.word	0x00000380


	//----- nvinfo : EIATTR_REQNTID
	.align		4
.L_27:
        /*0088*/ 	.byte	0x04, 0x10
        /*008a*/ 	.short	(.L_29 - .L_28)
.L_28:
        /*008c*/ 	.word	0x00000080
        /*0090*/ 	.word	0x00000001
        /*0094*/ 	.word	0x00000001


	//----- nvinfo : EIATTR_CBANK_PARAM_SIZE
	.align		4
.L_29:
        /*0098*/ 	.byte	0x03, 0x19
        /*009a*/ 	.short	0x0034


	//----- nvinfo : EIATTR_PARAM_CBANK
	.align		4
        /*009c*/ 	.byte	0x04, 0x0a
        /*009e*/ 	.short	(.L_31 - .L_30)
	.align		4
.L_30:
        /*00a0*/ 	.word	index@(.nv.constant0.triton_poi_fused__native_batch_norm_legit_no_training_16)
        /*00a4*/ 	.short	0x0210
        /*00a6*/ 	.short	0x0034


	//----- nvinfo : EIATTR_SW_WAR
	.align		4
.L_31:
        /*00a8*/ 	.byte	0x04, 0x36
        /*00aa*/ 	.short	(.L_33 - .L_32)
.L_32:
        /*00ac*/ 	.word	0x00000008
.L_33:


//--------------------- .nv.callgraph             --------------------------
	.section	.nv.callgraph,"",@"SHT_CUDA_CALLGRAPH"
	.align	4
	.sectionentsize	8
	.align		4
        /*0000*/ 	.word	0x00000000
	.align		4
        /*0004*/ 	.word	0xffffffff
	.align		4
        /*0008*/ 	.word	0x00000000
	.align		4
        /*000c*/ 	.word	0xfffffffe
	.align		4
        /*0010*/ 	.word	0x00000000
	.align		4
        /*0014*/ 	.word	0xfffffffd
	.align		4
        /*0018*/ 	.word	0x00000000
	.align		4
        /*001c*/ 	.word	0xfffffffc


//--------------------- .nv.constant4             --------------------------
	.section	.nv.constant4,"a",@progbits
	.align	8
	.align		8
.nv.constant4:
        /*0000*/ 	.dword	_$_str
	.align		8
        /*0008*/ 	.dword	_$_str_$_2


//--------------------- .text.triton_poi_fused__native_batch_norm_legit_no_training_16 --------------------------
	.section	.text.triton_poi_fused__native_batch_norm_legit_no_training_16,"ax",@progbits
	.align	128
        .global         triton_poi_fused__native_batch_norm_legit_no_training_16
        .type           triton_poi_fused__native_batch_norm_legit_no_training_16,@function
        .size           triton_poi_fused__native_batch_norm_legit_no_training_16,(.L_x_1 - triton_poi_fused__native_batch_norm_legit_no_training_16)
        .other          triton_poi_fused__native_batch_norm_legit_no_training_16,@"STO_CUDA_ENTRY STV_DEFAULT"
triton_poi_fused__native_batch_norm_legit_no_training_16:
.text.triton_poi_fused__native_batch_norm_legit_no_training_16:
[----:B------:R-:W-:Y:S01]  /*0000*/  LDC R1, c[0x0][0x28] ;  /* 0x00000a00ff017b82 */ /* 0x000fe20000000800 */
[----:B------:R-:W1:Y:S07]  /*0010*/  S2R R0, SR_TID.X ;  /* 0x0000000000007919 */ /* 0x000e6e0000002100 */
[----:B------:R-:W2:Y:S01]  /*0020*/  LDC.64 R2, c[0x0][0x220] ;  /* 0x00008800ff027b82 */ /* 0x000ea20000000a00 */
[----:B------:R-:W-:Y:S01]  /*0030*/  ULDC.64 UR4, c[0x0][0x208] ;  /* 0x0000820000047ab9 */ /* 0x000fe20000000a00 */
[----:B------:R-:W3:Y:S06]  /*0040*/  S2R R5, SR_CTAID.X ;  /* 0x0000000000057919 */ /* 0x000eec0000002500 */
[----:B------:R-:W4:Y:S08]  /*0050*/  LDC.64 R6, c[0x0][0x218] ;  /* 0x00008600ff067b82 */ /* 0x000f300000000a00 */
[----:B------:R-:W5:Y:S08]  /*0060*/  LDC.64 R8, c[0x0][0x228] ;  /* 0x00008a00ff087b82 */ /* 0x000f700000000a00 */
[----:B------:R-:W5:Y:S01]  /*0070*/  LDC.64 R10, c[0x0][0x230] ;  /* 0x00008c00ff0a7b82 */ /* 0x000f620000000a00 */
[----:B-1----:R-:W-:-:S04]  /*0080*/  SHF.L.U32 R0, R0, 0x1, RZ ;  /* 0x0000000100007819 */ /* 0x002fc800000006ff */
[----:B------:R-:W-:-:S04]  /*0090*/  LOP3.LUT R0, R0, 0xfe, RZ, 0xc0, !PT ;  /* 0x000000fe00007812 */ /* 0x000fc800078ec0ff */
[----:B---3--:R-:W-:-:S05]  /*00a0*/  LEA R0, R5, R0, 0x8 ;  /* 0x0000000005007211 */ /* 0x008fca00078e40ff */
[----:B------:R-:W-:-:S05]  /*00b0*/  IMAD.HI R4, R0, 0x66666667, RZ ;  /* 0x6666666700047827 */ /* 0x000fca00078e02ff */
[----:B------:R-:W-:-:S04]  /*00c0*/  SHF.R.U32.HI R5, RZ, 0x1f, R4 ;  /* 0x0000001fff057819 */ /* 0x000fc80000011604 */
[----:B------:R-:W-:-:S05]  /*00d0*/  LEA.HI.SX32 R5, R4, R5, 0x19 ;  /* 0x0000000504057211 */ /* 0x000fca00078fcaff */
[----:B------:R-:W-:Y:S02]  /*00e0*/  IMAD R13, R5, -0x140, R0 ;  /* 0xfffffec0050d7824 */ /* 0x000fe400078e0200 */
[----:B------:R-:W1:Y:S02]  /*00f0*/  LDC.64 R4, c[0x0][0x210] ;  /* 0x00008400ff047b82 */ /* 0x000e640000000a00 */
[----:B--2---:R-:W-:-:S06]  /*0100*/  IMAD.WIDE R2, R13, 0x4, R2 ;  /* 0x000000040d027825 */ /* 0x004fcc00078e0202 */
[----:B------:R-:W2:Y:S01]  /*0110*/  LDG.E.EL.64 R2, desc[UR4][R2.64] ;  /* 0x0000000402027981 */ /* 0x000ea2000c2e1b00 */
[----:B----4-:R-:W-:-:S06]  /*0120*/  IMAD.WIDE R6, R13, 0x4, R6 ;  /* 0x000000040d067825 */ /* 0x010fcc00078e0206 */
[----:B------:R-:W3:Y:S01]  /*0130*/  LDG.E.EL.64 R6, desc[UR4][R6.64] ;  /* 0x0000000406067981 */ /* 0x000ee2000c2e1b00 */
[----:B-1----:R-:W-:-:S06]  /*0140*/  IMAD.WIDE R4, R0, 0x4, R4 ;  /* 0x0000000400047825 */ /* 0x002fcc00078e0204 */
[----:B------:R-:W3:Y:S01]  /*0150*/  LDG.E.64 R4, desc[UR4][R4.64] ;  /* 0x0000000404047981 */ /* 0x000ee2000c1e1b00 */
[----:B-----5:R-:W-:-:S04]  /*0160*/  IMAD.WIDE R8, R13, 0x4, R8 ;  /* 0x000000040d087825 */ /* 0x020fc800078e0208 */
[----:B0-----:R-:W-:Y:S02]  /*0170*/  IMAD.WIDE R10, R13, 0x4, R10 ;  /* 0x000000040d0a7825 */ /* 0x001fe400078e020a */
[----:B------:R-:W4:Y:S04]  /*0180*/  LDG.E.EL.64 R8, desc[UR4][R8.64] ;  /* 0x0000000408087981 */ /* 0x000f28000c2e1b00 */
[----:B------:R-:W4:Y:S01]  /*0190*/  LDG.E.EL.64 R10, desc[UR4][R10.64] ;  /* 0x000000040a0a7981 */ /* 0x000f22000c2e1b00 */
[----:B------:R-:W-:Y:S01]  /*01a0*/  HFMA2.MMA R15, -RZ, RZ, 1.625, 0 ;  /* 0x3e800000ff0f7435 */ /* 0x000fe200000001ff */
[----:B--2---:R-:W-:Y:S01]  /*01b0*/  FADD R2, R2, 9.9999997473787516356e-06 ;  /* 0x3727c5ac02027421 */ /* 0x004fe20000000000 */
[----:B------:R-:W-:-:S03]  /*01c0*/  FADD R12, R3, 9.9999997473787516356e-06 ;  /* 0x3727c5ac030c7421 */ /* 0x000fc60000000000 */
[----:B------:R0:W1:Y:S08]  /*01d0*/  MUFU.SQRT R13, R2 ;  /* 0x00000002000d7308 */ /* 0x0000700000002000 */
[----:B------:R-:W2:Y:S01]  /*01e0*/  MUFU.SQRT R14, R12 ;  /* 0x0000000c000e7308 */ /* 0x000ea20000002000 */
[----:B0-----:R-:W0:Y:S01]  /*01f0*/  LDC.64 R2, c[0x0][0x238] ;  /* 0x00008e00ff027b82 */ /* 0x001e220000000a00 */
[----:B-1----:R-:W-:-:S02]  /*0200*/  FSETP.GT.AND P0, PT, R13, 8.50705917302346158658e+37, PT ;  /* 0x7e8000000d00780b */ /* 0x002fc40003f04000 */
[----:B------:R-:W-:Y:S02]  /*0210*/  FSETP.GEU.AND P2, PT, R13, 1.175494350822287508e-38, PT ;  /* 0x008000000d00780b */ /* 0x000fe40003f4e000 */
[C---:B--2---:R-:W-:Y:S02]  /*0220*/  FSETP.GT.AND P1, PT, R14.reuse, 8.50705917302346158658e+37, PT ;  /* 0x7e8000000e00780b */ /* 0x044fe40003f24000 */
[----:B------:R-:W-:-:S07]  /*0230*/  FSETP.GEU.AND P3, PT, R14, 1.175494350822287508e-38, PT ;  /* 0x008000000e00780b */ /* 0x000fce0003f6e000 */
[----:B------:R-:W-:-:S04]  /*0240*/  @P0 FMUL R13, R13, 0.25 ;  /* 0x3e8000000d0d0820 */ /* 0x000fc80000400000 */
[----:B------:R-:W-:Y:S01]  /*0250*/  @!P2 FMUL R13, R13, 16777216 ;  /* 0x4b8000000d0da820 */ /* 0x000fe20000400000 */
[----:B------:R-:W-:-:S04]  /*0260*/  @P1 FMUL R14, R14, 0.25 ;  /* 0x3e8000000e0e1820 */ /* 0x000fc80000400000 */
[----:B------:R-:W-:Y:S01]  /*0270*/  @!P3 FMUL R14, R14, 16777216 ;  /* 0x4b8000000e0eb820 */ /* 0x000fe20000400000 */
[----:B------:R-:W1:Y:S01]  /*0280*/  MUFU.RCP R13, R13 ;  /* 0x0000000d000d7308 */ /* 0x000e620000001000 */
[----:B------:R-:W-:-:S07]  /*0290*/  FSEL R12, R15, 1, P0 ;  /* 0x3f8000000f0c7808 */ /* 0x000fce0000000000 */
[----:B------:R-:W2:Y:S01]  /*02a0*/  MUFU.RCP R14, R14 ;  /* 0x0000000e000e7308 */ /* 0x000ea20000001000 */
[----:B------:R-:W-:Y:S01]  /*02b0*/  FSEL R15, R15, 1, P1 ;  /* 0x3f8000000f0f7808 */ /* 0x000fe20000800000 */
[----:B------:R-:W-:Y:S01]  /*02c0*/  @!P2 FMUL R12, R12, 16777216 ;  /* 0x4b8000000c0ca820 */ /* 0x000fe20000400000 */
[----:B---3--:R-:W-:-:S03]  /*02d0*/  FADD R4, R4, -R6 ;  /* 0x8000000604047221 */ /* 0x008fc60000000000 */
[----:B------:R-:W-:Y:S01]  /*02e0*/  @!P3 FMUL R15, R15, 16777216 ;  /* 0x4b8000000f0fb820 */ /* 0x000fe20000400000 */
[----:B------:R-:W-:Y:S01]  /*02f0*/  FADD R5, R5, -R7 ;  /* 0x8000000705057221 */ /* 0x000fe20000000000 */
[----:B-1----:R-:W-:Y:S02]  /*0300*/  FMUL R13, R13, R12 ;  /* 0x0000000c0d0d7220 */ /* 0x002fe40000400000 */
[----:B--2---:R-:W-:Y:S02]  /*0310*/  FMUL R6, R14, R15 ;  /* 0x0000000f0e067220 */ /* 0x004fe40000400000 */
[----:B------:R-:W-:Y:S02]  /*0320*/  FMUL R13, R4, R13 ;  /* 0x0000000d040d7220 */ /* 0x000fe40000400000 */
[----:B------:R-:W-:Y:S01]  /*0330*/  FMUL R6, R5, R6 ;  /* 0x0000000605067220 */ /* 0x000fe20000400000 */
[----:B0-----:R-:W-:-:S04]  /*0340*/  IMAD.WIDE R2, R0, 0x4, R2 ;  /* 0x0000000400027825 */ /* 0x001fc800078e0202 */
[----:B----4-:R-:W-:Y:S01]  /*0350*/  FFMA R8, R8, R13, R10 ;  /* 0x0000000d08087223 */ /* 0x010fe2000000000a */
[----:B------:R-:W-:-:S05]  /*0360*/  FFMA R9, R9, R6, R11 ;  /* 0x0000000609097223 */ /* 0x000fca000000000b */
[----:B------:R-:W-:Y:S01]  /*0370*/  STG.E.64 desc[UR4][R2.64], R8 ;  /* 0x0000000802007986 */ /* 0x000fe2000c101b04 */
[----:B------:R-:W-:Y:S05]  /*0380*/  EXIT ;  /* 0x000000000000794d */ /* 0x000fea0003800000 */
.L_x_0:
[----:B------:R-:W-:-:S00]  /*0390*/  BRA `(.L_x_0) ;  /* 0xfffffffc00fc7947 */ /* 0x000fc0000383ffff */
[----:B------:R-:W-:-:S00]  /*03a0*/  NOP ;  /* 0x0000000000007918 */ /* 0x000fc00000000000 */
        /* <DEDUP_REMOVED lines=13> */
.L_x_1:


//--------------------- .nv.global.init           --------------------------
	.section	.nv.global.init,"aw",@progbits
.nv.global.init:
	.type		_$_str,@object
	.size		_$_str,(_$_str_$_2 - _$_str)
_$_str:
        /*0000*/ 	.byte	0x5f, 0x5f, 0x43, 0x55, 0x44, 0x41, 0x5f, 0x46, 0x54, 0x5a, 0x00
	.type		_$_str_$_2,@object
	.size		_$_str_$_2,(.L_1 - _$_str_$_2)
_$_str_$_2:
        /*000b*/ 	.byte	0x5f, 0x5f, 0x43, 0x55, 0x44, 0x41, 0x5f, 0x50, 0x52, 0x45, 0x43, 0x5f, 0x53, 0x51, 0x52, 0x54
        /*001b*/ 	.byte	0x00
.L_1:


//--------------------- .nv.constant0.triton_poi_fused__native_batch_norm_legit_no_training_16 --------------------------
	.section	.nv.constant0.triton_poi_fused__native_batch_norm_legit_no_training_16,"a",@progbits
	.sectionflags	@""
	.align	4
.nv.constant0.triton_poi_fused__native_batch_norm_legit_no_training_16:
	.zero		580
